//
// Generated by NVIDIA NVVM Compiler
//
// Compiler Build ID: CL-36424714
// Cuda compilation tools, release 13.0, V13.0.88
// Based on NVVM 20.0.0
//

.version 9.0
.target sm_100
.address_size 64

	// .globl	_Z27compute_julia_GPU_optimizedPfiiffffi

.visible .entry _Z27compute_julia_GPU_optimizedPfiiffffi(
	.param .u64 .ptr .align 1 _Z27compute_julia_GPU_optimizedPfiiffffi_param_0,
	.param .u32 _Z27compute_julia_GPU_optimizedPfiiffffi_param_1,
	.param .u32 _Z27compute_julia_GPU_optimizedPfiiffffi_param_2,
	.param .f32 _Z27compute_julia_GPU_optimizedPfiiffffi_param_3,
	.param .f32 _Z27compute_julia_GPU_optimizedPfiiffffi_param_4,
	.param .f32 _Z27compute_julia_GPU_optimizedPfiiffffi_param_5,
	.param .f32 _Z27compute_julia_GPU_optimizedPfiiffffi_param_6,
	.param .u32 _Z27compute_julia_GPU_optimizedPfiiffffi_param_7
)
{
	.reg .pred 	%p<4>;
	.reg .b32 	%r<23>;
	.reg .b32 	%f<34>;
	.reg .b64 	%rd<5>;

	ld.param.u64 	%rd1, [_Z27compute_julia_GPU_optimizedPfiiffffi_param_0];
	ld.param.u32 	%r6, [_Z27compute_julia_GPU_optimizedPfiiffffi_param_1];
	ld.param.u32 	%r7, [_Z27compute_julia_GPU_optimizedPfiiffffi_param_2];
	ld.param.f32 	%f12, [_Z27compute_julia_GPU_optimizedPfiiffffi_param_3];
	ld.param.f32 	%f13, [_Z27compute_julia_GPU_optimizedPfiiffffi_param_4];
	ld.param.f32 	%f14, [_Z27compute_julia_GPU_optimizedPfiiffffi_param_5];
	ld.param.f32 	%f15, [_Z27compute_julia_GPU_optimizedPfiiffffi_param_6];
	ld.param.u32 	%r5, [_Z27compute_julia_GPU_optimizedPfiiffffi_param_7];
	mov.u32 	%r8, %ctaid.x;
	mov.u32 	%r9, %ctaid.y;
	mov.u32 	%r10, %tid.x;
	mov.u32 	%r11, %tid.y;
	shl.b32 	%r12, %r8, 5;
	shl.b32 	%r13, %r9, 5;
	add.s32 	%r14, %r13, %r10;
	mad.lo.s32 	%r15, %r6, %r11, %r14;
	mad.lo.s32 	%r1, %r7, %r12, %r15;
	add.s32 	%r16, %r12, %r10;
	cvt.rn.f32.u32 	%f16, %r16;
	sub.f32 	%f17, %f13, %f12;
	mul.f32 	%f18, %f17, %f16;
	add.s32 	%r17, %r6, -1;
	cvt.rn.f32.s32 	%f19, %r17;
	div.rn.f32 	%f20, %f18, %f19;
	add.f32 	%f32, %f12, %f20;
	add.s32 	%r18, %r13, %r11;
	cvt.rn.f32.u32 	%f21, %r18;
	sub.f32 	%f22, %f15, %f14;
	mul.f32 	%f23, %f22, %f21;
	add.s32 	%r19, %r7, -1;
	cvt.rn.f32.s32 	%f24, %r19;
	div.rn.f32 	%f25, %f23, %f24;
	add.f32 	%f31, %f14, %f25;
	bar.sync 	0;
	setp.lt.s32 	%p1, %r5, 1;
	mov.f32 	%f33, 0f00000000;
	@%p1 bra 	$L__BB0_5;
	mov.b32 	%r21, 0;
$L__BB0_2:
	mul.f32 	%f5, %f32, %f32;
	mul.f32 	%f6, %f31, %f31;
	add.f32 	%f26, %f5, %f6;
	setp.gt.f32 	%p2, %f26, 0f40800000;
	mov.u32 	%r22, %r21;
	@%p2 bra 	$L__BB0_4;
	add.f32 	%f27, %f32, %f32;
	fma.rn.f32 	%f31, %f27, %f31, 0f3E8A511A;
	sub.f32 	%f28, %f5, %f6;
	add.f32 	%f32, %f28, 0fBF333333;
	add.s32 	%r21, %r21, 1;
	setp.ne.s32 	%p3, %r21, %r5;
	mov.u32 	%r22, %r5;
	@%p3 bra 	$L__BB0_2;
$L__BB0_4:
	cvt.rn.f32.u32 	%f33, %r22;
$L__BB0_5:
	cvta.to.global.u64 	%rd2, %rd1;
	cvt.rn.f32.s32 	%f29, %r5;
	div.rn.f32 	%f30, %f33, %f29;
	mul.wide.s32 	%rd3, %r1, 4;
	add.s64 	%rd4, %rd2, %rd3;
	st.global.f32 	[%rd4], %f30;
	ret;

}


// ===== COMPILED SASS (sm_100) =====

	.target	sm_100

	.elftype	@"ET_EXEC"


//--------------------- .note.nv.tkinfo           --------------------------
	.section	.note.nv.tkinfo,"",@"SHT_NOTE"
	.sectionflags	@"SHF_NOTE_NV_TKINFO"
	.tkinfo
        /*0018*/ 	.word	0x00000002
        /*0030*/ 	.string	""
        /*0030*/ 	.string	"ptxas"
        /*0030*/ 	.string	"Cuda compilation tools, release 13.0, V13.0.88"
        /*0030*/ 	.string	"Build cuda_13.0.r13.0/compiler.36424714_0"
        /*0030*/ 	.string	"-arch sm_100 -m 64 "



//--------------------- .note.nv.cuinfo           --------------------------
	.section	.note.nv.cuinfo,"",@"SHT_NOTE"
	.sectionflags	@"SHF_NOTE_NV_CUINFO"
        /*0018*/ 	.short	0x0002
        /*001a*/ 	.short	0x0064
        /*001c*/ 	.short	0x0082
	.zero		2


//--------------------- .nv.info                  --------------------------
	.section	.nv.info,"",@"SHT_CUDA_INFO"
	.align	4


	//----- nvinfo : EIATTR_REGCOUNT
	.align		4
        /*0000*/ 	.byte	0x04, 0x2f
        /*0002*/ 	.short	(.L_1 - .L_0)
	.align		4
.L_0:
        /*0004*/ 	.word	index@(_Z27compute_julia_GPU_optimizedPfiiffffi)
        /*0008*/ 	.word	0x00000011


	//----- nvinfo : EIATTR_FRAME_SIZE
	.align		4
.L_1:
        /*000c*/ 	.byte	0x04, 0x11
        /*000e*/ 	.short	(.L_3 - .L_2)
	.align		4
.L_2:
        /*0010*/ 	.word	index@($__internal_0_$__cuda_sm3x_div_rn_noftz_f32_slowpath)
        /*0014*/ 	.word	0x00000000


	//----- nvinfo : EIATTR_FRAME_SIZE
	.align		4
.L_3:
        /*0018*/ 	.byte	0x04, 0x11
        /*001a*/ 	.short	(.L_5 - .L_4)
	.align		4
.L_4:
        /*001c*/ 	.word	index@(_Z27compute_julia_GPU_optimizedPfiiffffi)
        /*0020*/ 	.word	0x00000000


	//----- nvinfo : EIATTR_MIN_STACK_SIZE
	.align		4
.L_5:
        /*0024*/ 	.byte	0x04, 0x12
        /*0026*/ 	.short	(.L_7 - .L_6)
	.align		4
.L_6:
        /*0028*/ 	.word	index@(_Z27compute_julia_GPU_optimizedPfiiffffi)
        /*002c*/ 	.word	0x00000000
.L_7:


//--------------------- .nv.compat                --------------------------
	.section	.nv.compat,"",@"SHT_CUDA_COMPAT_INFO"
	.align	4
        /*0000*/ 	.byte	0x02, 0x09, 0x00, 0x00, 0x02, 0x02, 0x01, 0x00, 0x02, 0x05, 0x05, 0x00, 0x03, 0x07, 0x01, 0x01
        /*0010*/ 	.byte	0x02, 0x03, 0x00, 0x00, 0x02, 0x06, 0x01, 0x00, 0x04, 0x0b, 0x08, 0x00, 0x01, 0x00, 0x00, 0x00
        /*0020*/ 	.byte	0x00, 0x00, 0x00, 0x00


//--------------------- .nv.info._Z27compute_julia_GPU_optimizedPfiiffffi --------------------------
	.section	.nv.info._Z27compute_julia_GPU_optimizedPfiiffffi,"",@"SHT_CUDA_INFO"
	.sectionflags	@""
	.align	4


	//----- nvinfo : EIATTR_CUDA_API_VERSION
	.align		4
        /*0000*/ 	.byte	0x04, 0x37
        /*0002*/ 	.short	(.L_9 - .L_8)
.L_8:
        /*0004*/ 	.word	0x00000082


	//----- nvinfo : EIATTR_KPARAM_INFO
	.align		4
.L_9:
        /*0008*/ 	.byte	0x04, 0x17
        /*000a*/ 	.short	(.L_11 - .L_10)
.L_10:
        /*000c*/ 	.word	0x00000000
        /*0010*/ 	.short	0x0007
        /*0012*/ 	.short	0x0020
        /*0014*/ 	.byte	0x00, 0xf0, 0x11, 0x00


	//----- nvinfo : EIATTR_KPARAM_INFO
	.align		4
.L_11:
        /*0018*/ 	.byte	0x04, 0x17
        /*001a*/ 	.short	(.L_13 - .L_12)
.L_12:
        /*001c*/ 	.word	0x00000000
        /*0020*/ 	.short	0x0006
        /*0022*/ 	.short	0x001c
        /*0024*/ 	.byte	0x00, 0xf0, 0x11, 0x00


	//----- nvinfo : EIATTR_KPARAM_INFO
	.align		4
.L_13:
        /*0028*/ 	.byte	0x04, 0x17
        /*002a*/ 	.short	(.L_15 - .L_14)
.L_14:
        /*002c*/ 	.word	0x00000000
        /*0030*/ 	.short	0x0005
        /*0032*/ 	.short	0x0018
        /*0034*/ 	.byte	0x00, 0xf0, 0x11, 0x00


	//----- nvinfo : EIATTR_KPARAM_INFO
	.align		4
.L_15:
        /*0038*/ 	.byte	0x04, 0x17
        /*003a*/ 	.short	(.L_17 - .L_16)
.L_16:
        /*003c*/ 	.word	0x00000000
        /*0040*/ 	.short	0x0004
        /*0042*/ 	.short	0x0014
        /*0044*/ 	.byte	0x00, 0xf0, 0x11, 0x00


	//----- nvinfo : EIATTR_KPARAM_INFO
	.align		4
.L_17:
        /*0048*/ 	.byte	0x04, 0x17
        /*004a*/ 	.short	(.L_19 - .L_18)
.L_18:
        /*004c*/ 	.word	0x00000000
        /*0050*/ 	.short	0x0003
        /*0052*/ 	.short	0x0010
        /*0054*/ 	.byte	0x00, 0xf0, 0x11, 0x00


	//----- nvinfo : EIATTR_KPARAM_INFO
	.align		4
.L_19:
        /*0058*/ 	.byte	0x04, 0x17
        /*005a*/ 	.short	(.L_21 - .L_20)
.L_20:
        /*005c*/ 	.word	0x00000000
        /*0060*/ 	.short	0x0002
        /*0062*/ 	.short	0x000c
        /*0064*/ 	.byte	0x00, 0xf0, 0x11, 0x00


	//----- nvinfo : EIATTR_KPARAM_INFO
	.align		4
.L_21:
        /*0068*/ 	.byte	0x04, 0x17
        /*006a*/ 	.short	(.L_23 - .L_22)
.L_22:
        /*006c*/ 	.word	0x00000000
        /*0070*/ 	.short	0x0001
        /*0072*/ 	.short	0x0008
        /*0074*/ 	.byte	0x00, 0xf0, 0x11, 0x00


	//----- nvinfo : EIATTR_KPARAM_INFO
	.align		4
.L_23:
        /*0078*/ 	.byte	0x04, 0x17
        /*007a*/ 	.short	(.L_25 - .L_24)
.L_24:
        /*007c*/ 	.word	0x00000000
        /*0080*/ 	.short	0x0000
        /*0082*/ 	.short	0x0000
        /*0084*/ 	.byte	0x00, 0xf5, 0x21, 0x00


	//----- nvinfo : EIATTR_SPARSE_MMA_MASK
	.align		4
.L_25:
        /*0088*/ 	.byte	0x03, 0x50
        /*008a*/ 	.short	0x0000


	//----- nvinfo : EIATTR_MAXREG_COUNT
	.align		4
        /*008c*/ 	.byte	0x03, 0x1b
        /*008e*/ 	.short	0x00ff


	//----- nvinfo : EIATTR_NUM_BARRIERS
	.align		4
        /*0090*/ 	.byte	0x02, 0x4c
        /*0092*/ 	.byte	0x01
	.zero		1


	//----- nvinfo : EIATTR_MERCURY_ISA_VERSION
	.align		4
        /*0094*/ 	.byte	0x03, 0x5f
        /*0096*/ 	.short	0x0101


	//----- nvinfo : EIATTR_VRC_CTA_INIT_COUNT
	.align		4
        /*0098*/ 	.byte	0x02, 0x4a
	.zero		1
	.zero		1


	//----- nvinfo : EIATTR_EXIT_INSTR_OFFSETS
	.align		4
        /*009c*/ 	.byte	0x04, 0x1c
        /*009e*/ 	.short	(.L_27 - .L_26)


	//   ....[0]....
.L_26:
        /*00a0*/ 	.word	0x00000650


	//----- nvinfo : EIATTR_CRS_STACK_SIZE
	.align		4
.L_27:
        /*00a4*/ 	.byte	0x04, 0x1e
        /*00a6*/ 	.short	(.L_29 - .L_28)
.L_28:
        /*00a8*/ 	.word	0x00000000


	//----- nvinfo : EIATTR_CBANK_PARAM_SIZE
	.align		4
.L_29:
        /*00ac*/ 	.byte	0x03, 0x19
        /*00ae*/ 	.short	0x0024


	//----- nvinfo : EIATTR_PARAM_CBANK
	.align		4
        /*00b0*/ 	.byte	0x04, 0x0a
        /*00b2*/ 	.short	(.L_31 - .L_30)
	.align		4
.L_30:
        /*00b4*/ 	.word	index@(.nv.constant0._Z27compute_julia_GPU_optimizedPfiiffffi)
        /*00b8*/ 	.short	0x0380
        /*00ba*/ 	.short	0x0024


	//----- nvinfo : EIATTR_SW_WAR
	.align		4
.L_31:
        /*00bc*/ 	.byte	0x04, 0x36
        /*00be*/ 	.short	(.L_33 - .L_32)
.L_32:
        /*00c0*/ 	.word	0x00000008
.L_33:


//--------------------- .nv.callgraph             --------------------------
	.section	.nv.callgraph,"",@"SHT_CUDA_CALLGRAPH"
	.align	4
	.sectionentsize	8
	.align		4
        /*0000*/ 	.word	0x00000000
	.align		4
        /*0004*/ 	.word	0xffffffff
	.align		4
        /*0008*/ 	.word	0x00000000
	.align		4
        /*000c*/ 	.word	0xfffffffe
	.align		4
        /*0010*/ 	.word	0x00000000
	.align		4
        /*0014*/ 	.word	0xfffffffd
	.align		4
        /*0018*/ 	.word	0x00000000
	.align		4
        /*001c*/ 	.word	0xfffffffc


//--------------------- .text._Z27compute_julia_GPU_optimizedPfiiffffi --------------------------
	.section	.text._Z27compute_julia_GPU_optimizedPfiiffffi,"ax",@progbits
	.align	128
        .global         _Z27compute_julia_GPU_optimizedPfiiffffi
        .type           _Z27compute_julia_GPU_optimizedPfiiffffi,@function
        .size           _Z27compute_julia_GPU_optimizedPfiiffffi,(.L_x_22 - _Z27compute_julia_GPU_optimizedPfiiffffi)
        .other          _Z27compute_julia_GPU_optimizedPfiiffffi,@"STO_CUDA_ENTRY STV_DEFAULT"
_Z27compute_julia_GPU_optimizedPfiiffffi:
.text._Z27compute_julia_GPU_optimizedPfiiffffi:
[----:B------:R-:W-:Y:S08]  /*0000*/  LDC R1, c[0x0][0x37c] ;  /* 0x0000df00ff017b82 */ /* 0x000ff00000000800 */
[----:B------:R-:W0:Y:S01]  /*0010*/  LDC.64 R2, c[0x0][0x388] ;  /* 0x0000e200ff027b82 */ /* 0x000e220000000a00 */
[----:B------:R-:W1:Y:S01]  /*0020*/  S2R R13, SR_TID.X ;  /* 0x00000000000d7919 */ /* 0x000e620000002100 */
[----:B------:R-:W-:Y:S01]  /*0030*/  BSSY.RECONVERGENT B0, `(.L_x_0) ;  /* 0x000001b000007945 */ /* 0x000fe20003800200 */
[----:B------:R-:W2:Y:S05]  /*0040*/  S2R R4, SR_CTAID.Y ;  /* 0x0000000000047919 */ /* 0x000eaa0000002600 */
[----:B------:R-:W3:Y:S01]  /*0050*/  S2UR UR4, SR_CTAID.X ;  /* 0x00000000000479c3 */ /* 0x000ee20000002500 */
[----:B------:R-:W4:Y:S07]  /*0060*/  S2R R5, SR_TID.Y ;  /* 0x0000000000057919 */ /* 0x000f2e0000002200 */
[----:B------:R-:W5:Y:S01]  /*0070*/  LDC.64 R10, c[0x0][0x390] ;  /* 0x0000e400ff0a7b82 */ /* 0x000f620000000a00 */
[----:B0-----:R-:W-:-:S05]  /*0080*/  VIADD R0, R2, 0xffffffff ;  /* 0xffffffff02007836 */ /* 0x001fca0000000000 */
[----:B------:R-:W-:Y:S01]  /*0090*/  I2FP.F32.S32 R9, R0 ;  /* 0x0000000000097245 */ /* 0x000fe20000201400 */
[----:B---3--:R-:W-:-:S03]  /*00a0*/  USHF.L.U32 UR4, UR4, 0x5, URZ ;  /* 0x0000000504047899 */ /* 0x008fc600080006ff */
[----:B------:R-:W0:Y:S03]  /*00b0*/  MUFU.RCP R6, R9 ;  /* 0x0000000900067308 */ /* 0x000e260000001000 */
[----:B-1----:R-:W-:Y:S02]  /*00c0*/  VIADD R0, R13, UR4 ;  /* 0x000000040d007c36 */ /* 0x002fe40008000000 */
[----:B-----5:R-:W-:-:S03]  /*00d0*/  FADD R7, R11, -R10 ;  /* 0x8000000a0b077221 */ /* 0x020fc60000000000 */
[----:B------:R-:W-:-:S05]  /*00e0*/  I2FP.F32.U32 R0, R0 ;  /* 0x0000000000007245 */ /* 0x000fca0000201000 */
[----:B------:R-:W-:Y:S01]  /*00f0*/  FMUL R0, R0, R7 ;  /* 0x0000000700007220 */ /* 0x000fe20000400000 */
[----:B0-----:R-:W-:-:S03]  /*0100*/  FFMA R11, -R9, R6, 1 ;  /* 0x3f800000090b7423 */ /* 0x001fc60000000106 */
[----:B------:R-:W0:Y:S01]  /*0110*/  FCHK P0, R0, R9 ;  /* 0x0000000900007302 */ /* 0x000e220000000000 */
[----:B------:R-:W-:Y:S01]  /*0120*/  FFMA R11, R6, R11, R6 ;  /* 0x0000000b060b7223 */ /* 0x000fe20000000006 */
[----:B--2---:R-:W-:-:S03]  /*0130*/  IMAD R6, R4, 0x20, R13 ;  /* 0x0000002004067824 */ /* 0x004fc600078e020d */
[----:B------:R-:W-:Y:S01]  /*0140*/  FFMA R8, R0, R11, RZ ;  /* 0x0000000b00087223 */ /* 0x000fe200000000ff */
[----:B----4-:R-:W-:-:S03]  /*0150*/  IMAD R2, R5, R2, R6 ;  /* 0x0000000205027224 */ /* 0x010fc600078e0206 */
[----:B------:R-:W-:Y:S01]  /*0160*/  FFMA R6, -R9, R8, R0 ;  /* 0x0000000809067223 */ /* 0x000fe20000000100 */
[----:B------:R-:W-:-:S03]  /*0170*/  IMAD R2, R3, UR4, R2 ;  /* 0x0000000403027c24 */ /* 0x000fc6000f8e0202 */
[----:B------:R-:W-:Y:S01]  /*0180*/  FFMA R6, R11, R6, R8 ;  /* 0x000000060b067223 */ /* 0x000fe20000000008 */
[----:B0-----:R-:W-:Y:S06]  /*0190*/  @!P0 BRA `(.L_x_1) ;  /* 0x0000000000108947 */ /* 0x001fec0003800000 */
[----:B------:R-:W-:Y:S02]  /*01a0*/  MOV R3, R9 ;  /* 0x0000000900037202 */ /* 0x000fe40000000f00 */
[----:B------:R-:W-:-:S07]  /*01b0*/  MOV R6, 0x1d0 ;  /* 0x000001d000067802 */ /* 0x000fce0000000f00 */
[----:B------:R-:W-:Y:S05]  /*01c0*/  CALL.REL.NOINC `($__internal_0_$__cuda_sm3x_div_rn_noftz_f32_slowpath) ;  /* 0x0000000400247944 */ /* 0x000fea0003c00000 */
[----:B------:R-:W-:-:S07]  /*01d0*/  IMAD.MOV.U32 R6, RZ, RZ, R0 ;  /* 0x000000ffff067224 */ /* 0x000fce00078e0000 */
.L_x_1:
[----:B------:R-:W-:Y:S05]  /*01e0*/  BSYNC.RECONVERGENT B0 ;  /* 0x0000000000007941 */ /* 0x000fea0003800200 */
.L_x_0:
[----:B------:R-:W0:Y:S01]  /*01f0*/  LDCU UR4, c[0x0][0x38c] ;  /* 0x00007180ff0477ac */ /* 0x000e220008000800 */
[----:B------:R-:W1:Y:S01]  /*0200*/  LDC.64 R10, c[0x0][0x398] ;  /* 0x0000e600ff0a7b82 */ /* 0x000e620000000a00 */
[----:B------:R-:W-:Y:S01]  /*0210*/  IMAD R4, R4, 0x20, R5 ;  /* 0x0000002004047824 */ /* 0x000fe200078e0205 */
[----:B------:R-:W-:Y:S04]  /*0220*/  BSSY.RECONVERGENT B0, `(.L_x_2) ;  /* 0x0000014000007945 */ /* 0x000fe80003800200 */
[----:B------:R-:W-:Y:S01]  /*0230*/  I2FP.F32.U32 R0, R4 ;  /* 0x0000000400007245 */ /* 0x000fe20000201000 */
[----:B0-----:R-:W-:-:S06]  /*0240*/  UIADD3 UR4, UPT, UPT, UR4, -0x1, URZ ;  /* 0xffffffff04047890 */ /* 0x001fcc000fffe0ff */
[----:B------:R-:W-:Y:S01]  /*0250*/  I2FP.F32.S32 R7, UR4 ;  /* 0x0000000400077c45 */ /* 0x000fe20008201400 */
[----:B-1----:R-:W-:-:S03]  /*0260*/  FADD R3, R11, -R10 ;  /* 0x8000000a0b037221 */ /* 0x002fc60000000000 */
[----:B------:R-:W0:Y:S01]  /*0270*/  MUFU.RCP R8, R7 ;  /* 0x0000000700087308 */ /* 0x000e220000001000 */
[----:B------:R-:W1:Y:S01]  /*0280*/  LDCU UR4, c[0x0][0x390] ;  /* 0x00007200ff0477ac */ /* 0x000e620008000800 */
[----:B------:R-:W-:-:S06]  /*0290*/  FMUL R0, R0, R3 ;  /* 0x0000000300007220 */ /* 0x000fcc0000400000 */
[----:B------:R-:W2:Y:S01]  /*02a0*/  FCHK P0, R0, R7 ;  /* 0x0000000700007302 */ /* 0x000ea20000000000 */
[----:B0-----:R-:W-:Y:S01]  /*02b0*/  FFMA R5, -R7, R8, 1 ;  /* 0x3f80000007057423 */ /* 0x001fe20000000108 */
[----:B-1----:R-:W-:-:S03]  /*02c0*/  FADD R4, R6, UR4 ;  /* 0x0000000406047e21 */ /* 0x002fc60008000000 */
[----:B------:R-:W-:-:S04]  /*02d0*/  FFMA R5, R8, R5, R8 ;  /* 0x0000000508057223 */ /* 0x000fc80000000008 */
[----:B------:R-:W-:-:S04]  /*02e0*/  FFMA R8, R0, R5, RZ ;  /* 0x0000000500087223 */ /* 0x000fc800000000ff */
[----:B------:R-:W-:-:S04]  /*02f0*/  FFMA R3, -R7, R8, R0 ;  /* 0x0000000807037223 */ /* 0x000fc80000000100 */
[----:B------:R-:W-:Y:S01]  /*0300*/  FFMA R3, R5, R3, R8 ;  /* 0x0000000305037223 */ /* 0x000fe20000000008 */
[----:B--2---:R-:W-:Y:S06]  /*0310*/  @!P0 BRA `(.L_x_3) ;  /* 0x0000000000108947 */ /* 0x004fec0003800000 */
[----:B------:R-:W-:Y:S02]  /*0320*/  MOV R3, R7 ;  /* 0x0000000700037202 */ /* 0x000fe40000000f00 */
[----:B------:R-:W-:-:S07]  /*0330*/  MOV R6, 0x350 ;  /* 0x0000035000067802 */ /* 0x000fce0000000f00 */
[----:B------:R-:W-:Y:S05]  /*0340*/  CALL.REL.NOINC `($__internal_0_$__cuda_sm3x_div_rn_noftz_f32_slowpath) ;  /* 0x0000000000c47944 */ /* 0x000fea0003c00000 */
[----:B------:R-:W-:-:S07]  /*0350*/  IMAD.MOV.U32 R3, RZ, RZ, R0 ;  /* 0x000000ffff037224 */ /* 0x000fce00078e0000 */
.L_x_3:
[----:B------:R-:W-:Y:S05]  /*0360*/  BSYNC.RECONVERGENT B0 ;  /* 0x0000000000007941 */ /* 0x000fea0003800200 */
.L_x_2:
[----:B------:R-:W0:Y:S01]  /*0370*/  LDCU UR4, c[0x0][0x3a0] ;  /* 0x00007400ff0477ac */ /* 0x000e220008000800 */
[----:B------:R-:W-:Y:S01]  /*0380*/  IMAD.MOV.U32 R5, RZ, RZ, RZ ;  /* 0x000000ffff057224 */ /* 0x000fe200078e00ff */
[----:B------:R-:W1:Y:S01]  /*0390*/  LDCU UR5, c[0x0][0x398] ;  /* 0x00007300ff0577ac */ /* 0x000e620008000800 */
[----:B0-----:R-:W-:Y:S01]  /*03a0*/  UISETP.GE.AND UP0, UPT, UR4, 0x1, UPT ;  /* 0x000000010400788c */ /* 0x001fe2000bf06270 */
[----:B-1----:R-:W-:Y:S01]  /*03b0*/  FADD R3, R3, UR5 ;  /* 0x0000000503037e21 */ /* 0x002fe20008000000 */
[----:B------:R-:W-:Y:S07]  /*03c0*/  BAR.SYNC.DEFER_BLOCKING 0x0 ;  /* 0x0000000000007b1d */ /* 0x000fee0000010000 */
[----:B------:R-:W-:Y:S05]  /*03d0*/  BRA.U !UP0, `(.L_x_4) ;  /* 0x00000001084c7547 */ /* 0x000fea000b800000 */
[----:B------:R-:W-:Y:S01]  /*03e0*/  HFMA2 R0, -RZ, RZ, 0, 0 ;  /* 0x00000000ff007431 */ /* 0x000fe200000001ff */
[----:B------:R-:W-:Y:S01]  /*03f0*/  BSSY.RECONVERGENT B0, `(.L_x_5) ;  /* 0x0000010000007945 */ /* 0x000fe20003800200 */
[----:B------:R-:W0:Y:S01]  /*0400*/  LDCU UR4, c[0x0][0x3a0] ;  /* 0x00007400ff0477ac */ /* 0x000e220008000800 */
[----:B------:R-:W1:Y:S04]  /*0410*/  LDCU UR5, c[0x0][0x3a0] ;  /* 0x00007400ff0577ac */ /* 0x000e680008000800 */
.L_x_7:
[----:B------:R-:W-:Y:S01]  /*0420*/  FMUL R5, R4, R4 ;  /* 0x0000000404057220 */ /* 0x000fe20000400000 */
[----:B------:R-:W-:-:S04]  /*0430*/  FMUL R6, R3, R3 ;  /* 0x0000000303067220 */ /* 0x000fc80000400000 */
[----:B------:R-:W-:-:S05]  /*0440*/  FADD R7, R5, R6 ;  /* 0x0000000605077221 */ /* 0x000fca0000000000 */
[----:B------:R-:W-:-:S13]  /*0450*/  FSETP.GT.AND P0, PT, R7, 4, PT ;  /* 0x408000000700780b */ /* 0x000fda0003f04000 */
[----:B------:R-:W-:Y:S05]  /*0460*/  @P0 BRA `(.L_x_6) ;  /* 0x0000000000200947 */ /* 0x000fea0003800000 */
[----:B------:R-:W-:Y:S02]  /*0470*/  VIADD R0, R0, 0x1 ;  /* 0x0000000100007836 */ /* 0x000fe40000000000 */
[----:B------:R-:W-:Y:S01]  /*0480*/  FADD R4, R4, R4 ;  /* 0x0000000404047221 */ /* 0x000fe20000000000 */
[----:B------:R-:W-:Y:S02]  /*0490*/  FADD R5, R5, -R6 ;  /* 0x8000000605057221 */ /* 0x000fe40000000000 */
[----:B-1----:R-:W-:Y:S01]  /*04a0*/  ISETP.NE.AND P0, PT, R0, UR5, PT ;  /* 0x0000000500007c0c */ /* 0x002fe2000bf05270 */
[----:B------:R-:W-:Y:S01]  /*04b0*/  FFMA R3, R4, R3, 0.27015000581741333008 ;  /* 0x3e8a511a04037423 */ /* 0x000fe20000000003 */
[----:B------:R-:W-:-:S11]  /*04c0*/  FADD R4, R5, -0.69999998807907104492 ;  /* 0xbf33333305047421 */ /* 0x000fd60000000000 */
[----:B------:R-:W-:Y:S05]  /*04d0*/  @P0 BRA `(.L_x_7) ;  /* 0xfffffffc00d00947 */ /* 0x000fea000383ffff */
[----:B0-----:R-:W-:-:S07]  /*04e0*/  IMAD.U32 R0, RZ, RZ, UR4 ;  /* 0x00000004ff007e24 */ /* 0x001fce000f8e00ff */
.L_x_6:
[----:B01----:R-:W-:Y:S05]  /*04f0*/  BSYNC.RECONVERGENT B0 ;  /* 0x0000000000007941 */ /* 0x003fea0003800200 */
.L_x_5:
[----:B------:R-:W-:-:S07]  /*0500*/  I2FP.F32.U32 R5, R0 ;  /* 0x0000000000057245 */ /* 0x000fce0000201000 */
.L_x_4:
[----:B------:R-:W0:Y:S01]  /*0510*/  LDCU UR4, c[0x0][0x3a0] ;  /* 0x00007400ff0477ac */ /* 0x000e220008000800 */
[----:B------:R-:W-:Y:S01]  /*0520*/  BSSY.RECONVERGENT B0, `(.L_x_8) ;  /* 0x000000f000007945 */ /* 0x000fe20003800200 */
[----:B0-----:R-:W-:Y:S01]  /*0530*/  I2FP.F32.S32 R3, UR4 ;  /* 0x0000000400037c45 */ /* 0x001fe20008201400 */
[----:B------:R-:W0:Y:S03]  /*0540*/  LDCU.64 UR4, c[0x0][0x358] ;  /* 0x00006b00ff0477ac */ /* 0x000e260008000a00 */
[----:B------:R-:W1:Y:S08]  /*0550*/  MUFU.RCP R0, R3 ;  /* 0x0000000300007308 */ /* 0x000e700000001000 */
[----:B------:R-:W2:Y:S01]  /*0560*/  FCHK P0, R5, R3 ;  /* 0x0000000305007302 */ /* 0x000ea20000000000 */
[----:B-1----:R-:W-:-:S04]  /*0570*/  FFMA R7, -R3, R0, 1 ;  /* 0x3f80000003077423 */ /* 0x002fc80000000100 */
[----:B------:R-:W-:-:S04]  /*0580*/  FFMA R0, R0, R7, R0 ;  /* 0x0000000700007223 */ /* 0x000fc80000000000 */
[----:B------:R-:W-:-:S04]  /*0590*/  FFMA R4, R0, R5, RZ ;  /* 0x0000000500047223 */ /* 0x000fc800000000ff */
[----:B------:R-:W-:-:S04]  /*05a0*/  FFMA R7, -R3, R4, R5 ;  /* 0x0000000403077223 */ /* 0x000fc80000000105 */
[----:B------:R-:W-:Y:S01]  /*05b0*/  FFMA R7, R0, R7, R4 ;  /* 0x0000000700077223 */ /* 0x000fe20000000004 */
[----:B0-2---:R-:W-:Y:S06]  /*05c0*/  @!P0 BRA `(.L_x_9) ;  /* 0x0000000000108947 */ /* 0x005fec0003800000 */
[----:B------:R-:W-:Y:S02]  /*05d0*/  MOV R0, R5 ;  /* 0x0000000500007202 */ /* 0x000fe40000000f00 */
[----:B------:R-:W-:-:S07]  /*05e0*/  MOV R6, 0x600 ;  /* 0x0000060000067802 */ /* 0x000fce0000000f00 */
[----:B------:R-:W-:Y:S05]  /*05f0*/  CALL.REL.NOINC `($__internal_0_$__cuda_sm3x_div_rn_noftz_f32_slowpath) ;  /* 0x0000000000187944 */ /* 0x000fea0003c00000 */
[----:B------:R-:W-:-:S07]  /*0600*/  IMAD.MOV.U32 R7, RZ, RZ, R0 ;  /* 0x000000ffff077224 */ /* 0x000fce00078e0000 */
.L_x_9:
[----:B------:R-:W-:Y:S05]  /*0610*/  BSYNC.RECONVERGENT B0 ;  /* 0x0000000000007941 */ /* 0x000fea0003800200 */
.L_x_8:
[----:B------:R-:W0:Y:S02]  /*0620*/  LDC.64 R4, c[0x0][0x380] ;  /* 0x0000e000ff047b82 */ /* 0x000e240000000a00 */
[----:B0-----:R-:W-:-:S05]  /*0630*/  IMAD.WIDE R2, R2, 0x4, R4 ;  /* 0x0000000402027825 */ /* 0x001fca00078e0204 */
[----:B------:R-:W-:Y:S01]  /*0640*/  STG.E desc[UR4][R2.64], R7 ;  /* 0x0000000702007986 */ /* 0x000fe2000c101904 */
[----:B------:R-:W-:Y:S05]  /*0650*/  EXIT ;  /* 0x000000000000794d */ /* 0x000fea0003800000 */
        .weak           $__internal_0_$__cuda_sm3x_div_rn_noftz_f32_slowpath
        .type           $__internal_0_$__cuda_sm3x_div_rn_noftz_f32_slowpath,@function
        .size           $__internal_0_$__cuda_sm3x_div_rn_noftz_f32_slowpath,(.L_x_22 - $__internal_0_$__cuda_sm3x_div_rn_noftz_f32_slowpath)
$__internal_0_$__cuda_sm3x_div_rn_noftz_f32_slowpath:
[----:B------:R-:W-:Y:S01]  /*0660*/  SHF.R.U32.HI R8, RZ, 0x17, R3 ;  /* 0x00000017ff087819 */ /* 0x000fe20000011603 */
[----:B------:R-:W-:Y:S01]  /*0670*/  BSSY.RECONVERGENT B1, `(.L_x_10) ;  /* 0x0000062000017945 */ /* 0x000fe20003800200 */
[----:B------:R-:W-:Y:S02]  /*0680*/  SHF.R.U32.HI R7, RZ, 0x17, R0 ;  /* 0x00000017ff077819 */ /* 0x000fe40000011600 */
[----:B------:R-:W-:Y:S02]  /*0690*/  LOP3.LUT R12, R8, 0xff, RZ, 0xc0, !PT ;  /* 0x000000ff080c7812 */ /* 0x000fe400078ec0ff */
[----:B------:R-:W-:-:S03]  /*06a0*/  LOP3.LUT R10, R7, 0xff, RZ, 0xc0, !PT ;  /* 0x000000ff070a7812 */ /* 0x000fc600078ec0ff */
[----:B------:R-:W-:Y:S01]  /*06b0*/  VIADD R9, R12, 0xffffffff ;  /* 0xffffffff0c097836 */ /* 0x000fe20000000000 */
[----:B------:R-:W-:-:S04]  /*06c0*/  IADD3 R8, PT, PT, R10, -0x1, RZ ;  /* 0xffffffff0a087810 */ /* 0x000fc80007ffe0ff */
[----:B------:R-:W-:-:S04]  /*06d0*/  ISETP.GT.U32.AND P0, PT, R9, 0xfd, PT ;  /* 0x000000fd0900780c */ /* 0x000fc80003f04070 */
[----:B------:R-:W-:-:S13]  /*06e0*/  ISETP.GT.U32.OR P0, PT, R8, 0xfd, P0 ;  /* 0x000000fd0800780c */ /* 0x000fda0000704470 */
[----:B------:R-:W-:Y:S01]  /*06f0*/  @!P0 IMAD.MOV.U32 R7, RZ, RZ, RZ ;  /* 0x000000ffff078224 */ /* 0x000fe200078e00ff */
[----:B------:R-:W-:Y:S06]  /*0700*/  @!P0 BRA `(.L_x_11) ;  /* 0x00000000005c8947 */ /* 0x000fec0003800000 */
[----:B------:R-:W-:Y:S02]  /*0710*/  FSETP.GTU.FTZ.AND P0, PT, |R0|, +INF , PT ;  /* 0x7f8000000000780b */ /* 0x000fe40003f1c200 */
[----:B------:R-:W-:-:S04]  /*0720*/  FSETP.GTU.FTZ.AND P1, PT, |R3|, +INF , PT ;  /* 0x7f8000000300780b */ /* 0x000fc80003f3c200 */
[----:B------:R-:W-:-:S13]  /*0730*/  PLOP3.LUT P0, PT, P0, P1, PT, 0xf8, 0x8f ;  /* 0x00000000008f781c */ /* 0x000fda0000703f70 */
[----:B------:R-:W-:Y:S05]  /*0740*/  @P0 BRA `(.L_x_12) ;  /* 0x00000004004c0947 */ /* 0x000fea0003800000 */
[----:B------:R-:W-:-:S13]  /*0750*/  LOP3.LUT P0, RZ, R3, 0x7fffffff, R0, 0xc8, !PT ;  /* 0x7fffffff03ff7812 */ /* 0x000fda000780c800 */
[----:B------:R-:W-:Y:S05]  /*0760*/  @!P0 BRA `(.L_x_13) ;  /* 0x00000004003c8947 */ /* 0x000fea0003800000 */
[C---:B------:R-:W-:Y:S02]  /*0770*/  FSETP.NEU.FTZ.AND P2, PT, |R0|.reuse, +INF , PT ;  /* 0x7f8000000000780b */ /* 0x040fe40003f5d200 */
[----:B------:R-:W-:Y:S02]  /*0780*/  FSETP.NEU.FTZ.AND P1, PT, |R3|, +INF , PT ;  /* 0x7f8000000300780b */ /* 0x000fe40003f3d200 */
[----:B------:R-:W-:-:S11]  /*0790*/  FSETP.NEU.FTZ.AND P0, PT, |R0|, +INF , PT ;  /* 0x7f8000000000780b */ /* 0x000fd60003f1d200 */
[----:B------:R-:W-:Y:S05]  /*07a0*/  @!P1 BRA !P2, `(.L_x_13) ;  /* 0x00000004002c9947 */ /* 0x000fea0005000000 */
[----:B------:R-:W-:-:S04]  /*07b0*/  LOP3.LUT P2, RZ, R0, 0x7fffffff, RZ, 0xc0, !PT ;  /* 0x7fffffff00ff7812 */ /* 0x000fc8000784c0ff */
[----:B------:R-:W-:-:S13]  /*07c0*/  PLOP3.LUT P1, PT, P1, P2, PT, 0x2f, 0xf2 ;  /* 0x0000000000f2781c */ /* 0x000fda0000f24577 */
[----:B------:R-:W-:Y:S05]  /*07d0*/  @P1 BRA `(.L_x_14) ;  /* 0x0000000400181947 */ /* 0x000fea0003800000 */
[----:B------:R-:W-:-:S04]  /*07e0*/  LOP3.LUT P1, RZ, R3, 0x7fffffff, RZ, 0xc0, !PT ;  /* 0x7fffffff03ff7812 */ /* 0x000fc8000782c0ff */
[----:B------:R-:W-:-:S13]  /*07f0*/  PLOP3.LUT P0, PT, P0, P1, PT, 0x2f, 0xf2 ;  /* 0x0000000000f2781c */ /* 0x000fda0000702577 */
[----:B------:R-:W-:Y:S05]  /*0800*/  @P0 BRA `(.L_x_15) ;  /* 0x0000000400000947 */ /* 0x000fea0003800000 */
[----:B------:R-:W-:Y:S02]  /*0810*/  ISETP.GE.AND P0, PT, R8, RZ, PT ;  /* 0x000000ff0800720c */ /* 0x000fe40003f06270 */
[----:B------:R-:W-:-:S11]  /*0820*/  ISETP.GE.AND P1, PT, R9, RZ, PT ;  /* 0x000000ff0900720c */ /* 0x000fd60003f26270 */
[----:B------:R-:W-:Y:S01]  /*0830*/  @P0 IMAD.MOV.U32 R7, RZ, RZ, RZ ;  /* 0x000000ffff070224 */ /* 0x000fe200078e00ff */
[----:B------:R-:W-:Y:S01]  /*0840*/  @!P0 MOV R7, 0xffffffc0 ;  /* 0xffffffc000078802 */ /* 0x000fe20000000f00 */
[----:B------:R-:W-:Y:S01]  /*0850*/  @!P0 FFMA R0, R0, 1.84467440737095516160e+19, RZ ;  /* 0x5f80000000008823 */ /* 0x000fe200000000ff */
[----:B------:R-:W-:-:S03]  /*0860*/  @!P1 FFMA R3, R3, 1.84467440737095516160e+19, RZ ;  /* 0x5f80000003039823 */ /* 0x000fc600000000ff */
[----:B------:R-:W-:-:S07]  /*0870*/  @!P1 VIADD R7, R7, 0x40 ;  /* 0x0000004007079836 */ /* 0x000fce0000000000 */
.L_x_11:
[----:B------:R-:W-:Y:S01]  /*0880*/  LEA R8, R12, 0xc0800000, 0x17 ;  /* 0xc08000000c087811 */ /* 0x000fe200078eb8ff */
[----:B------:R-:W-:Y:S04]  /*0890*/  BSSY.RECONVERGENT B2, `(.L_x_16) ;  /* 0x0000036000027945 */ /* 0x000fe80003800200 */
[----:B------:R-:W-:Y:S01]  /*08a0*/  IMAD.IADD R8, R3, 0x1, -R8 ;  /* 0x0000000103087824 */ /* 0x000fe200078e0a08 */
[----:B------:R-:W-:-:S03]  /*08b0*/  IADD3 R3, PT, PT, R10, -0x7f, RZ ;  /* 0xffffff810a037810 */ /* 0x000fc60007ffe0ff */
[----:B------:R0:W1:Y:S01]  /*08c0*/  MUFU.RCP R9, R8 ;  /* 0x0000000800097308 */ /* 0x0000620000001000 */
[----:B------:R-:W-:Y:S01]  /*08d0*/  FADD.FTZ R11, -R8, -RZ ;  /* 0x800000ff080b7221 */ /* 0x000fe20000010100 */
[C---:B------:R-:W-:Y:S01]  /*08e0*/  IMAD R0, R3.reuse, -0x800000, R0 ;  /* 0xff80000003007824 */ /* 0x040fe200078e0200 */
[----:B0-----:R-:W-:-:S05]  /*08f0*/  IADD3 R8, PT, PT, R3, 0x7f, -R12 ;  /* 0x0000007f03087810 */ /* 0x001fca0007ffe80c */
[----:B------:R-:W-:Y:S02]  /*0900*/  IMAD.IADD R8, R8, 0x1, R7 ;  /* 0x0000000108087824 */ /* 0x000fe400078e0207 */
[----:B-1----:R-:W-:-:S04]  /*0910*/  FFMA R10, R9, R11, 1 ;  /* 0x3f800000090a7423 */ /* 0x002fc8000000000b */
[----:B------:R-:W-:-:S04]  /*0920*/  FFMA R14, R9, R10, R9 ;  /* 0x0000000a090e7223 */ /* 0x000fc80000000009 */
[----:B------:R-:W-:-:S04]  /*0930*/  FFMA R9, R0, R14, RZ ;  /* 0x0000000e00097223 */ /* 0x000fc800000000ff */
[----:B------:R-:W-:-:S04]  /*0940*/  FFMA R10, R11, R9, R0 ;  /* 0x000000090b0a7223 */ /* 0x000fc80000000000 */
[----:B------:R-:W-:-:S04]  /*0950*/  FFMA R9, R14, R10, R9 ;  /* 0x0000000a0e097223 */ /* 0x000fc80000000009 */
[----:B------:R-:W-:-:S04]  /*0960*/  FFMA R10, R11, R9, R0 ;  /* 0x000000090b0a7223 */ /* 0x000fc80000000000 */
[----:B------:R-:W-:-:S05]  /*0970*/  FFMA R0, R14, R10, R9 ;  /* 0x0000000a0e007223 */ /* 0x000fca0000000009 */
[----:B------:R-:W-:-:S04]  /*0980*/  SHF.R.U32.HI R3, RZ, 0x17, R0 ;  /* 0x00000017ff037819 */ /* 0x000fc80000011600 */
[----:B------:R-:W-:-:S05]  /*0990*/  LOP3.LUT R3, R3, 0xff, RZ, 0xc0, !PT ;  /* 0x000000ff03037812 */ /* 0x000fca00078ec0ff */
[----:B------:R-:W-:-:S05]  /*09a0*/  IMAD.IADD R11, R3, 0x1, R8 ;  /* 0x00000001030b7824 */ /* 0x000fca00078e0208 */
[----:B------:R-:W-:-:S04]  /*09b0*/  IADD3 R3, PT, PT, R11, -0x1, RZ ;  /* 0xffffffff0b037810 */ /* 0x000fc80007ffe0ff */
[----:B------:R-:W-:-:S13]  /*09c0*/  ISETP.GE.U32.AND P0, PT, R3, 0xfe, PT ;  /* 0x000000fe0300780c */ /* 0x000fda0003f06070 */
[----:B------:R-:W-:Y:S05]  /*09d0*/  @!P0 BRA `(.L_x_17) ;  /* 0x0000000000808947 */ /* 0x000fea0003800000 */
[----:B------:R-:W-:-:S13]  /*09e0*/  ISETP.GT.AND P0, PT, R11, 0xfe, PT ;  /* 0x000000fe0b00780c */ /* 0x000fda0003f04270 */
[----:B------:R-:W-:Y:S05]  /*09f0*/  @P0 BRA `(.L_x_18) ;  /* 0x00000000006c0947 */ /* 0x000fea0003800000 */
[----:B------:R-:W-:-:S13]  /*0a00*/  ISETP.GE.AND P0, PT, R11, 0x1, PT ;  /* 0x000000010b00780c */ /* 0x000fda0003f06270 */
[----:B------:R-:W-:Y:S05]  /*0a10*/  @P0 BRA `(.L_x_19) ;  /* 0x0000000000740947 */ /* 0x000fea0003800000 */
[----:B------:R-:W-:Y:S02]  /*0a20*/  ISETP.GE.AND P0, PT, R11, -0x18, PT ;  /* 0xffffffe80b00780c */ /* 0x000fe40003f06270 */
[----:B------:R-:W-:-:S11]  /*0a30*/  LOP3.LUT R0, R0, 0x80000000, RZ, 0xc0, !PT ;  /* 0x8000000000007812 */ /* 0x000fd600078ec0ff */
[----:B------:R-:W-:Y:S05]  /*0a40*/  @!P0 BRA `(.L_x_19) ;  /* 0x0000000000688947 */ /* 0x000fea0003800000 */
[CCC-:B------:R-:W-:Y:S01]  /*0a50*/  FFMA.RZ R3, R14.reuse, R10.reuse, R9.reuse ;  /* 0x0000000a0e037223 */ /* 0x1c0fe2000000c009 */
[CCC-:B------:R-:W-:Y:S01]  /*0a60*/  FFMA.RM R8, R14.reuse, R10.reuse, R9.reuse ;  /* 0x0000000a0e087223 */ /* 0x1c0fe20000004009 */
[C---:B------:R-:W-:Y:S02]  /*0a70*/  ISETP.NE.AND P2, PT, R11.reuse, RZ, PT ;  /* 0x000000ff0b00720c */ /* 0x040fe40003f45270 */
[----:B------:R-:W-:Y:S02]  /*0a80*/  ISETP.NE.AND P1, PT, R11, RZ, PT ;  /* 0x000000ff0b00720c */ /* 0x000fe40003f25270 */
[----:B------:R-:W-:Y:S01]  /*0a90*/  LOP3.LUT R7, R3, 0x7fffff, RZ, 0xc0, !PT ;  /* 0x007fffff03077812 */ /* 0x000fe200078ec0ff */
[----:B------:R-:W-:Y:S01]  /*0aa0*/  FFMA.RP R3, R14, R10, R9 ;  /* 0x0000000a0e037223 */ /* 0x000fe20000008009 */
[----:B------:R-:W-:Y:S02]  /*0ab0*/  VIADD R10, R11, 0x20 ;  /* 0x000000200b0a7836 */ /* 0x000fe40000000000 */
[----:B------:R-:W-:Y:S01]  /*0ac0*/  LOP3.LUT R7, R7, 0x800000, RZ, 0xfc, !PT ;  /* 0x0080000007077812 */ /* 0x000fe200078efcff */
[----:B------:R-:W-:Y:S01]  /*0ad0*/  IMAD.MOV R9, RZ, RZ, -R11 ;  /* 0x000000ffff097224 */ /* 0x000fe200078e0a0b */
[----:B------:R-:W-:-:S02]  /*0ae0*/  FSETP.NEU.FTZ.AND P0, PT, R3, R8, PT ;  /* 0x000000080300720b */ /* 0x000fc40003f1d000 */
[----:B------:R-:W-:Y:S02]  /*0af0*/  SHF.L.U32 R10, R7, R10, RZ ;  /* 0x0000000a070a7219 */ /* 0x000fe400000006ff */
[----:B------:R-:W-:Y:S02]  /*0b00*/  SEL R8, R9, RZ, P2 ;  /* 0x000000ff09087207 */ /* 0x000fe40001000000 */
[----:B------:R-:W-:Y:S02]  /*0b10*/  ISETP.NE.AND P1, PT, R10, RZ, P1 ;  /* 0x000000ff0a00720c */ /* 0x000fe40000f25270 */
[----:B------:R-:W-:Y:S02]  /*0b20*/  SHF.R.U32.HI R8, RZ, R8, R7 ;  /* 0x00000008ff087219 */ /* 0x000fe40000011607 */
[----:B------:R-:W-:Y:S02]  /*0b30*/  PLOP3.LUT P0, PT, P0, P1, PT, 0xf8, 0x8f ;  /* 0x00000000008f781c */ /* 0x000fe40000703f70 */
[----:B------:R-:W-:-:S02]  /*0b40*/  SHF.R.U32.HI R10, RZ, 0x1, R8 ;  /* 0x00000001ff0a7819 */ /* 0x000fc40000011608 */
[----:B------:R-:W-:-:S04]  /*0b50*/  SEL R3, RZ, 0x1, !P0 ;  /* 0x00000001ff037807 */ /* 0x000fc80004000000 */
[----:B------:R-:W-:-:S04]  /*0b60*/  LOP3.LUT R3, R3, 0x1, R10, 0xf8, !PT ;  /* 0x0000000103037812 */ /* 0x000fc800078ef80a */
[----:B------:R-:W-:-:S04]  /*0b70*/  LOP3.LUT R3, R3, R8, RZ, 0xc0, !PT ;  /* 0x0000000803037212 */ /* 0x000fc800078ec0ff */
[----:B------:R-:W-:-:S04]  /*0b80*/  IADD3 R3, PT, PT, R10, R3, RZ ;  /* 0x000000030a037210 */ /* 0x000fc80007ffe0ff */
[----:B------:R-:W-:Y:S01]  /*0b90*/  LOP3.LUT R0, R3, R0, RZ, 0xfc, !PT ;  /* 0x0000000003007212 */ /* 0x000fe200078efcff */
[----:B------:R-:W-:Y:S06]  /*0ba0*/  BRA `(.L_x_19) ;  /* 0x0000000000107947 */ /* 0x000fec0003800000 */
.L_x_18:
[----:B------:R-:W-:-:S04]  /*0bb0*/  LOP3.LUT R0, R0, 0x80000000, RZ, 0xc0, !PT ;  /* 0x8000000000007812 */ /* 0x000fc800078ec0ff */
[----:B------:R-:W-:Y:S01]  /*0bc0*/  LOP3.LUT R0, R0, 0x7f800000, RZ, 0xfc, !PT ;  /* 0x7f80000000007812 */ /* 0x000fe200078efcff */
[----:B------:R-:W-:Y:S06]  /*0bd0*/  BRA `(.L_x_19) ;  /* 0x0000000000047947 */ /* 0x000fec0003800000 */
.L_x_17:
[----:B------:R-:W-:-:S07]  /*0be0*/  IMAD R0, R8, 0x800000, R0 ;  /* 0x0080000008007824 */ /* 0x000fce00078e0200 */
.L_x_19:
[----:B------:R-:W-:Y:S05]  /*0bf0*/  BSYNC.RECONVERGENT B2 ;  /* 0x0000000000027941 */ /* 0x000fea0003800200 */
.L_x_16:
[----:B------:R-:W-:Y:S05]  /*0c00*/  BRA `(.L_x_20) ;  /* 0x0000000000207947 */ /* 0x000fea0003800000 */
.L_x_15:
[----:B------:R-:W-:-:S04]  /*0c10*/  LOP3.LUT R0, R3, 0x80000000, R0, 0x48, !PT ;  /* 0x8000000003007812 */ /* 0x000fc800078e4800 */
[----:B------:R-:W-:Y:S01]  /*0c20*/  LOP3.LUT R0, R0, 0x7f800000, RZ, 0xfc, !PT ;  /* 0x7f80000000007812 */ /* 0x000fe200078efcff */
[----:B------:R-:W-:Y:S06]  /*0c30*/  BRA `(.L_x_20) ;  /* 0x0000000000147947 */ /* 0x000fec0003800000 */
.L_x_14:
[----:B------:R-:W-:Y:S01]  /*0c40*/  LOP3.LUT R0, R3, 0x80000000, R0, 0x48, !PT ;  /* 0x8000000003007812 */ /* 0x000fe200078e4800 */
[----:B------:R-:W-:Y:S06]  /*0c50*/  BRA `(.L_x_20) ;  /* 0x00000000000c7947 */ /* 0x000fec0003800000 */
.L_x_13:
[----:B------:R-:W0:Y:S01]  /*0c60*/  MUFU.RSQ R0, -QNAN ;  /* 0xffc0000000007908 */ /* 0x000e220000001400 */
[----:B------:R-:W-:Y:S05]  /*0c70*/  BRA `(.L_x_20) ;  /* 0x0000000000047947 */ /* 0x000fea0003800000 */
.L_x_12:
[----:B------:R-:W-:-:S07]  /*0c80*/  FADD.FTZ R0, R0, R3 ;  /* 0x0000000300007221 */ /* 0x000fce0000010000 */
.L_x_20:
[----:B------:R-:W-:Y:S05]  /*0c90*/  BSYNC.RECONVERGENT B1 ;  /* 0x0000000000017941 */ /* 0x000fea0003800200 */
.L_x_10:
[----:B------:R-:W-:-:S04]  /*0ca0*/  HFMA2 R7, -RZ, RZ, 0, 0 ;  /* 0x00000000ff077431 */ /* 0x000fc800000001ff */
[----:B0-----:R-:W-:Y:S05]  /*0cb0*/  RET.REL.NODEC R6 `(_Z27compute_julia_GPU_optimizedPfiiffffi) ;  /* 0xfffffff006d07950 */ /* 0x001fea0003c3ffff */
.L_x_21:
[----:B------:R-:W-:-:S00]  /*0cc0*/  BRA `(.L_x_21) ;  /* 0xfffffffc00fc7947 */ /* 0x000fc0000383ffff */
[----:B------:R-:W-:-:S00]  /*0cd0*/  NOP ;  /* 0x0000000000007918 */ /* 0x000fc00000000000 */
        /* <DEDUP_REMOVED lines=10> */
.L_x_22:


//--------------------- .nv.shared.reserved.0     --------------------------
	.section	.nv.shared.reserved.0,"aw",@nobits
	.weak		__nv_reservedSMEM_offset_0_alias
	.size		__nv_reservedSMEM_offset_0_alias, 0, 64
	.other		__nv_reservedSMEM_offset_0_alias,@"STO_CUDA_RESERVED_SHARED STV_DEFAULT"
__nv_reservedSMEM_offset_0_alias:
	.zero		0
	.zero		64


//--------------------- .nv.constant0._Z27compute_julia_GPU_optimizedPfiiffffi --------------------------
	.section	.nv.constant0._Z27compute_julia_GPU_optimizedPfiiffffi,"a",@progbits
	.sectionflags	@""
	.align	4
.nv.constant0._Z27compute_julia_GPU_optimizedPfiiffffi:
	.zero		932


//--------------------- SYMBOLS --------------------------

	.type		.nv.reservedSmem.offset0,@object
	.size		.nv.reservedSmem.offset0,0x4
